	.headerflags	@"EF_CUDA_TEXMODE_UNIFIED EF_CUDA_64BIT_ADDRESS EF_CUDA_ACCELERATORS EF_CUDA_SM90 EF_CUDA_VIRTUAL_SM(EF_CUDA_SM90)"
	.elftype	@"ET_EXEC"


//--------------------- .nv.info                  --------------------------
	.section	.nv.info,"",@"SHT_CUDA_INFO"
	.align	4


	//----- nvinfo : EIATTR_REGCOUNT
	.align		4
        /*0000*/ 	.byte	0x04, 0x2f
        /*0002*/ 	.short	(.L_1 - .L_0)
	.align		4
.L_0:
        /*0004*/ 	.word	index@(triton_poi_fused_view_17)
        /*0008*/ 	.word	0x00000019


	//----- nvinfo : EIATTR_MIN_STACK_SIZE
	.align		4
.L_1:
        /*000c*/ 	.byte	0x04, 0x12
        /*000e*/ 	.short	(.L_3 - .L_2)
	.align		4
.L_2:
        /*0010*/ 	.word	index@(triton_poi_fused_view_17)
        /*0014*/ 	.word	0x00000000


	//----- nvinfo : EIATTR_FRAME_SIZE
	.align		4
.L_3:
        /*0018*/ 	.byte	0x04, 0x11
        /*001a*/ 	.short	(.L_5 - .L_4)
	.align		4
.L_4:
        /*001c*/ 	.word	index@(triton_poi_fused_view_17)
        /*0020*/ 	.word	0x00000000


	//----- nvinfo : EIATTR_MIN_STACK_SIZE
	.align		4
.L_5:
        /*0024*/ 	.byte	0x04, 0x12
        /*0026*/ 	.short	(.L_7 - .L_6)
	.align		4
.L_6:
        /*0028*/ 	.word	index@(triton_poi_fused_view_17)
        /*002c*/ 	.word	0x00000000
.L_7:


//--------------------- .nv.info.triton_poi_fused_view_17 --------------------------
	.section	.nv.info.triton_poi_fused_view_17,"",@"SHT_CUDA_INFO"
	.sectionflags	@""
	.align	4


	//----- nvinfo : EIATTR_CUDA_API_VERSION
	.align		4
        /*0000*/ 	.byte	0x04, 0x37
        /*0002*/ 	.short	(.L_9 - .L_8)
.L_8:
        /*0004*/ 	.word	0x0000007c


	//----- nvinfo : EIATTR_KPARAM_INFO
	.align		4
.L_9:
        /*0008*/ 	.byte	0x04, 0x17
        /*000a*/ 	.short	(.L_11 - .L_10)
.L_10:
        /*000c*/ 	.word	0x00000000
        /*0010*/ 	.short	0x0003
        /*0012*/ 	.short	0x0014
        /*0014*/ 	.byte	0x00, 0xf0, 0x11, 0x00


	//----- nvinfo : EIATTR_KPARAM_INFO
	.align		4
.L_11:
        /*0018*/ 	.byte	0x04, 0x17
        /*001a*/ 	.short	(.L_13 - .L_12)
.L_12:
        /*001c*/ 	.word	0x00000000
        /*0020*/ 	.short	0x0002
        /*0022*/ 	.short	0x0010
        /*0024*/ 	.byte	0x00, 0xf0, 0x11, 0x00


	//----- nvinfo : EIATTR_KPARAM_INFO
	.align		4
.L_13:
        /*0028*/ 	.byte	0x04, 0x17
        /*002a*/ 	.short	(.L_15 - .L_14)
.L_14:
        /*002c*/ 	.word	0x00000000
        /*0030*/ 	.short	0x0001
        /*0032*/ 	.short	0x0008
        /*0034*/ 	.byte	0x00, 0xf4, 0x21, 0x00


	//----- nvinfo : EIATTR_KPARAM_INFO
	.align		4
.L_15:
        /*0038*/ 	.byte	0x04, 0x17
        /*003a*/ 	.short	(.L_17 - .L_16)
.L_16:
        /*003c*/ 	.word	0x00000000
        /*0040*/ 	.short	0x0000
        /*0042*/ 	.short	0x0000
        /*0044*/ 	.byte	0x00, 0xf4, 0x21, 0x00


	//----- nvinfo : EIATTR_SPARSE_MMA_MASK
	.align		4
.L_17:
        /*0048*/ 	.byte	0x03, 0x50
        /*004a*/ 	.short	0x0000


	//----- nvinfo : EIATTR_MAXREG_COUNT
	.align		4
        /*004c*/ 	.byte	0x03, 0x1b
        /*004e*/ 	.short	0x00ff


	//----- nvinfo : EIATTR_EXIT_INSTR_OFFSETS
	.align		4
        /*0050*/ 	.byte	0x04, 0x1c
        /*0052*/ 	.short	(.L_19 - .L_18)


	//   ....[0]....
.L_18:
        /*0054*/ 	.word	0x00000510


	//   ....[1]....
        /*0058*/ 	.word	0x00000560


	//----- nvinfo : EIATTR_REQNTID
	.align		4
.L_19:
        /*005c*/ 	.byte	0x04, 0x10
        /*005e*/ 	.short	(.L_21 - .L_20)
.L_20:
        /*0060*/ 	.word	0x00000080
        /*0064*/ 	.word	0x00000001
        /*0068*/ 	.word	0x00000001


	//----- nvinfo : EIATTR_CBANK_PARAM_SIZE
	.align		4
.L_21:
        /*006c*/ 	.byte	0x03, 0x19
        /*006e*/ 	.short	0x0018


	//----- nvinfo : EIATTR_PARAM_CBANK
	.align		4
        /*0070*/ 	.byte	0x04, 0x0a
        /*0072*/ 	.short	(.L_23 - .L_22)
	.align		4
.L_22:
        /*0074*/ 	.word	index@(.nv.constant0.triton_poi_fused_view_17)
        /*0078*/ 	.short	0x0210
        /*007a*/ 	.short	0x0018


	//----- nvinfo : EIATTR_SW_WAR
	.align		4
.L_23:
        /*007c*/ 	.byte	0x04, 0x36
        /*007e*/ 	.short	(.L_25 - .L_24)
.L_24:
        /*0080*/ 	.word	0x00000008
.L_25:


//--------------------- .nv.callgraph             --------------------------
	.section	.nv.callgraph,"",@"SHT_CUDA_CALLGRAPH"
	.align	4
	.sectionentsize	8
	.align		4
        /*0000*/ 	.word	0x00000000
	.align		4
        /*0004*/ 	.word	0xffffffff
	.align		4
        /*0008*/ 	.word	0x00000000
	.align		4
        /*000c*/ 	.word	0xfffffffe
	.align		4
        /*0010*/ 	.word	0x00000000
	.align		4
        /*0014*/ 	.word	0xfffffffd
	.align		4
        /*0018*/ 	.word	0x00000000
	.align		4
        /*001c*/ 	.word	0xfffffffc


//--------------------- .text.triton_poi_fused_view_17 --------------------------
	.section	.text.triton_poi_fused_view_17,"ax",@progbits
	.sectionflags	@"SHF_BARRIERS=1"
	.align	128
        .global         triton_poi_fused_view_17
        .type           triton_poi_fused_view_17,@function
        .size           triton_poi_fused_view_17,(.L_x_1 - triton_poi_fused_view_17)
        .other          triton_poi_fused_view_17,@"STO_CUDA_ENTRY STV_DEFAULT"
triton_poi_fused_view_17:
.text.triton_poi_fused_view_17:
[----:B------:R-:W0:Y:S02]  /*0000*/  LDC R1, c[0x0][0x28] ;  /* 0x00000a00ff017b82 */ /* 0x000e240000000800 */
[----:B------:R-:W1:Y:S01]  /*0010*/  S2R R0, SR_CTAID.X ;  /* 0x0000000000007919 */ /* 0x000e620000002500 */
[----:B------:R-:W2:Y:S01]  /*0020*/  LDC.64 R4, c[0x0][0x210] ;  /* 0x00008400ff047b82 */ /* 0x000ea20000000a00 */
[----:B------:R-:W-:Y:S02]  /*0030*/  CS2R R8, SRZ ;  /* 0x0000000000087805 */ /* 0x000fe4000001ff00 */
[----:B------:R-:W-:Y:S01]  /*0040*/  CS2R R10, SRZ ;  /* 0x00000000000a7805 */ /* 0x000fe2000001ff00 */
[----:B------:R-:W3:Y:S01]  /*0050*/  S2R R12, SR_TID.X ;  /* 0x00000000000c7919 */ /* 0x000ee20000002100 */
[----:B------:R-:W-:Y:S01]  /*0060*/  ULDC.64 UR6, c[0x0][0x208] ;  /* 0x0000820000067ab9 */ /* 0x000fe20000000a00 */
[----:B------:R-:W4:Y:S01]  /*0070*/  S2R R2, SR_CTAID.Y ;  /* 0x0000000000027919 */ /* 0x000f220000002600 */
[----:B-1----:R-:W-:Y:S02]  /*0080*/  IMAD.SHL.U32 R0, R0, 0x20, RZ ;  /* 0x0000002000007824 */ /* 0x002fe400078e00ff */
[----:B---3--:R-:W-:Y:S01]  /*0090*/  IMAD.SHL.U32 R17, R12, 0x4, RZ ;  /* 0x000000040c117824 */ /* 0x008fe200078e00ff */
[----:B------:R-:W-:Y:S01]  /*00a0*/  SHF.R.U32.HI R3, RZ, 0x3, R12 ;  /* 0x00000003ff037819 */ /* 0x000fe2000001160c */
[----:B----4-:R-:W-:-:S03]  /*00b0*/  IMAD.SHL.U32 R2, R2, 0x20, RZ ;  /* 0x0000002002027824 */ /* 0x010fc600078e00ff */
[----:B------:R-:W-:Y:S02]  /*00c0*/  LOP3.LUT R13, R0, 0x1c, R17, 0xf8, !PT ;  /* 0x0000001c000d7812 */ /* 0x000fe400078ef811 */
[----:B------:R-:W-:Y:S02]  /*00d0*/  SGXT.U32 R3, R3, 0x4 ;  /* 0x000000040303781a */ /* 0x000fe40000000000 */
[----:B------:R-:W-:Y:S02]  /*00e0*/  ISETP.GE.AND P0, PT, R13, 0x40, PT ;  /* 0x000000400d00780c */ /* 0x000fe40003f06270 */
[----:B------:R-:W-:Y:S02]  /*00f0*/  LOP3.LUT R6, R2, R3, RZ, 0xfc, !PT ;  /* 0x0000000302067212 */ /* 0x000fe400078efcff */
[----:B------:R-:W-:Y:S02]  /*0100*/  LOP3.LUT R7, R2, 0x10, R3, 0xfe, !PT ;  /* 0x0000001002077812 */ /* 0x000fe400078efe03 */
[C---:B------:R-:W-:Y:S01]  /*0110*/  ISETP.LT.AND P1, PT, R6.reuse, 0x200, !P0 ;  /* 0x000002000600780c */ /* 0x040fe20004721270 */
[--C-:B------:R-:W-:Y:S01]  /*0120*/  IMAD R15, R6, 0x40, R13.reuse ;  /* 0x00000040060f7824 */ /* 0x100fe200078e020d */
[C---:B------:R-:W-:Y:S01]  /*0130*/  ISETP.LT.AND P0, PT, R7.reuse, 0x200, !P0 ;  /* 0x000002000700780c */ /* 0x040fe20004701270 */
[----:B------:R-:W-:-:S02]  /*0140*/  IMAD R19, R7, 0x40, R13 ;  /* 0x0000004007137824 */ /* 0x000fc400078e020d */
[----:B--2---:R-:W-:Y:S01]  /*0150*/  IMAD.WIDE R14, R15, 0x4, R4 ;  /* 0x000000040f0e7825 */ /* 0x004fe200078e0204 */
[----:B------:R-:W-:-:S03]  /*0160*/  CS2R R6, SRZ ;  /* 0x0000000000067805 */ /* 0x000fc6000001ff00 */
[----:B------:R-:W-:Y:S01]  /*0170*/  IMAD.WIDE R18, R19, 0x4, R4 ;  /* 0x0000000413127825 */ /* 0x000fe200078e0204 */
[----:B------:R-:W-:-:S03]  /*0180*/  CS2R R4, SRZ ;  /* 0x0000000000047805 */ /* 0x000fc6000001ff00 */
[----:B------:R1:W2:Y:S04]  /*0190*/  @P1 LDG.E.EL.128 R8, desc[UR6][R14.64] ;  /* 0x000000060e081981 */ /* 0x0002a8000c2e1d00 */
[----:B------:R3:W4:Y:S01]  /*01a0*/  @P0 LDG.E.EL.128 R4, desc[UR6][R18.64] ;  /* 0x0000000612040981 */ /* 0x000722000c2e1d00 */
[----:B------:R-:W5:Y:S01]  /*01b0*/  S2UR UR5, SR_CgaCtaId ;  /* 0x00000000000579c3 */ /* 0x000f620000008800 */
[----:B------:R-:W-:Y:S01]  /*01c0*/  IMAD.SHL.U32 R13, R12, 0x80, RZ ;  /* 0x000000800c0d7824 */ /* 0x000fe200078e00ff */
[----:B------:R-:W-:Y:S01]  /*01d0*/  UMOV UR4, 0x400 ;  /* 0x0000040000047882 */ /* 0x000fe20000000000 */
[----:B------:R-:W-:Y:S02]  /*01e0*/  SHF.R.U32.HI R12, RZ, 0x1, R12 ;  /* 0x00000001ff0c7819 */ /* 0x000fe4000001160c */
[----:B------:R-:W-:-:S02]  /*01f0*/  LOP3.LUT R2, R2, 0x1c, R17, 0xf8, !PT ;  /* 0x0000001c02027812 */ /* 0x000fc400078ef811 */
[----:B------:R-:W-:Y:S02]  /*0200*/  LOP3.LUT R16, R13, 0x380, RZ, 0xc0, !PT ;  /* 0x000003800d107812 */ /* 0x000fe400078ec0ff */
[----:B-1----:R-:W-:Y:S02]  /*0210*/  LOP3.LUT R15, R12, 0x3c, RZ, 0xc0, !PT ;  /* 0x0000003c0c0f7812 */ /* 0x002fe400078ec0ff */
[----:B------:R-:W-:Y:S02]  /*0220*/  SHF.R.U32.HI R14, RZ, 0x3, R16 ;  /* 0x00000003ff0e7819 */ /* 0x000fe40000011610 */
[C---:B------:R-:W-:Y:S02]  /*0230*/  LOP3.LUT R13, R16.reuse, R3, RZ, 0xfc, !PT ;  /* 0x00000003100d7212 */ /* 0x040fe400078efcff */
[C---:B------:R-:W-:Y:S02]  /*0240*/  LOP3.LUT R20, R16.reuse, 0x20, RZ, 0xfc, !PT ;  /* 0x0000002010147812 */ /* 0x040fe400078efcff */
[----:B------:R-:W-:-:S02]  /*0250*/  LOP3.LUT R22, R16, 0x40, RZ, 0xfc, !PT ;  /* 0x0000004010167812 */ /* 0x000fc400078efcff */
[----:B------:R-:W-:Y:S02]  /*0260*/  LOP3.LUT R14, R14, R16, R3, 0xfe, !PT ;  /* 0x000000100e0e7212 */ /* 0x000fe400078efe03 */
[----:B------:R-:W-:Y:S02]  /*0270*/  LOP3.LUT R16, R16, 0x60, RZ, 0xfc, !PT ;  /* 0x0000006010107812 */ /* 0x000fe400078efcff */
[-C--:B------:R-:W-:Y:S01]  /*0280*/  LEA.HI R20, R20, R13.reuse, RZ, 0x1d ;  /* 0x0000000d14147211 */ /* 0x080fe200078fe8ff */
[----:B-----5:R-:W-:Y:S01]  /*0290*/  UPRMT UR4, UR5, 0x654, UR4 ;  /* 0x0000065405047896 */ /* 0x020fe20008000004 */
[-C--:B------:R-:W-:Y:S02]  /*02a0*/  LEA.HI R22, R22, R13.reuse, RZ, 0x1d ;  /* 0x0000000d16167211 */ /* 0x080fe400078fe8ff */
[----:B------:R-:W-:Y:S02]  /*02b0*/  LEA.HI R13, R16, R13, RZ, 0x1d ;  /* 0x0000000d100d7211 */ /* 0x000fe400078fe8ff */
[----:B------:R-:W-:-:S02]  /*02c0*/  LOP3.LUT R16, R17, 0x1fc, RZ, 0xc0, !PT ;  /* 0x000001fc11107812 */ /* 0x000fc400078ec0ff */
[----:B---3--:R-:W-:Y:S02]  /*02d0*/  LEA R19, R14, UR4, 0x2 ;  /* 0x000000040e137c11 */ /* 0x008fe4000f8e10ff */
[----:B------:R-:W-:Y:S01]  /*02e0*/  LEA R20, R20, UR4, 0x2 ;  /* 0x0000000414147c11 */ /* 0x000fe2000f8e10ff */
[----:B------:R-:W-:Y:S01]  /*02f0*/  IMAD.IADD R15, R16, 0x1, R15 ;  /* 0x00000001100f7824 */ /* 0x000fe200078e020f */
[----:B------:R-:W-:Y:S02]  /*0300*/  LEA R21, R22, UR4, 0x2 ;  /* 0x0000000416157c11 */ /* 0x000fe4000f8e10ff */
[----:B------:R-:W-:Y:S02]  /*0310*/  LEA R18, R13, UR4, 0x2 ;  /* 0x000000040d127c11 */ /* 0x000fe4000f8e10ff */
[----:B------:R-:W-:Y:S02]  /*0320*/  LEA R15, R15, UR4, 0x2 ;  /* 0x000000040f0f7c11 */ /* 0x000fe4000f8e10ff */
[----:B------:R-:W-:-:S02]  /*0330*/  SHF.R.S32.HI R17, RZ, 0x1f, R2 ;  /* 0x0000001fff117819 */ /* 0x000fc40000011402 */
[----:B------:R-:W-:Y:S02]  /*0340*/  ISETP.GE.AND P0, PT, R2, 0x200, PT ;  /* 0x000002000200780c */ /* 0x000fe40003f06270 */
[----:B------:R-:W-:Y:S01]  /*0350*/  LEA.HI R17, R17, R2, RZ, 0x7 ;  /* 0x0000000211117211 */ /* 0x000fe200078f38ff */
[----:B--2---:R-:W-:Y:S04]  /*0360*/  STS [R19], R8 ;  /* 0x0000000813007388 */ /* 0x004fe80000000800 */
[----:B------:R1:W-:Y:S04]  /*0370*/  STS [R20+0x80], R9 ;  /* 0x0000800914007388 */ /* 0x0003e80000000800 */
[----:B------:R2:W-:Y:S04]  /*0380*/  STS [R21+0x100], R10 ;  /* 0x0001000a15007388 */ /* 0x0005e80000000800 */
[----:B------:R-:W-:Y:S01]  /*0390*/  STS [R18+0x180], R11 ;  /* 0x0001800b12007388 */ /* 0x000fe20000000800 */
[----:B-1----:R-:W1:Y:S03]  /*03a0*/  LDC.64 R8, c[0x0][0x218] ;  /* 0x00008600ff087b82 */ /* 0x002e660000000a00 */
[----:B----4-:R3:W-:Y:S01]  /*03b0*/  STS [R19+0x40], R4 ;  /* 0x0000400413007388 */ /* 0x0107e20000000800 */
[C---:B--2---:R-:W-:Y:S01]  /*03c0*/  IMAD.SHL.U32 R10, R17.reuse, 0x40, RZ ;  /* 0x00000040110a7824 */ /* 0x044fe200078e00ff */
[----:B------:R-:W-:-:S02]  /*03d0*/  LOP3.LUT R17, R17, 0xffffff80, RZ, 0xc0, !PT ;  /* 0xffffff8011117812 */ /* 0x000fc400078ec0ff */
[----:B------:R2:W-:Y:S02]  /*03e0*/  STS [R20+0xc0], R5 ;  /* 0x0000c00514007388 */ /* 0x0005e40000000800 */
[----:B------:R-:W-:Y:S02]  /*03f0*/  LOP3.LUT R10, R10, 0xffffe000, RZ, 0xc0, !PT ;  /* 0xffffe0000a0a7812 */ /* 0x000fe400078ec0ff */
[----:B------:R-:W-:Y:S01]  /*0400*/  STS [R21+0x140], R6 ;  /* 0x0001400615007388 */ /* 0x000fe20000000800 */
[----:B---3--:R-:W-:-:S03]  /*0410*/  LOP3.LUT R4, R0, R3, RZ, 0xfc, !PT ;  /* 0x0000000300047212 */ /* 0x008fc600078efcff */
[----:B------:R-:W-:Y:S01]  /*0420*/  STS [R18+0x1c0], R7 ;  /* 0x0001c00712007388 */ /* 0x000fe20000000800 */
[----:B------:R-:W-:Y:S02]  /*0430*/  LOP3.LUT R0, R0, 0x10, R3, 0xfe, !PT ;  /* 0x0000001000007812 */ /* 0x000fe400078efe03 */
[----:B--2---:R-:W-:Y:S01]  /*0440*/  LOP3.LUT R5, R16, 0x200, RZ, 0xfc, !PT ;  /* 0x0000020010057812 */ /* 0x004fe200078efcff */
[----:B------:R-:W-:Y:S01]  /*0450*/  BAR.SYNC.DEFER_BLOCKING 0x0 ;  /* 0x0000000000007b1d */ /* 0x000fe20000010000 */
[----:B------:R-:W-:Y:S02]  /*0460*/  IADD3 R17, R10, R2, -R17 ;  /* 0x000000020a117210 */ /* 0x000fe40007ffe811 */
[----:B------:R-:W-:Y:S02]  /*0470*/  SHF.R.U32.HI R5, RZ, 0x3, R5 ;  /* 0x00000003ff057819 */ /* 0x000fe40000011605 */
[C---:B------:R-:W-:Y:S01]  /*0480*/  ISETP.LT.AND P1, PT, R4.reuse, 0x40, !P0 ;  /* 0x000000400400780c */ /* 0x040fe20004721270 */
[----:B------:R-:W-:Y:S01]  /*0490*/  IMAD R3, R4, 0x80, R17 ;  /* 0x0000008004037824 */ /* 0x000fe200078e0211 */
[----:B------:R-:W-:-:S02]  /*04a0*/  ISETP.LT.AND P0, PT, R0, 0x40, !P0 ;  /* 0x000000400000780c */ /* 0x000fc40004701270 */
[----:B------:R-:W-:Y:S01]  /*04b0*/  LOP3.LUT R5, R5, 0x7c, RZ, 0xc0, !PT ;  /* 0x0000007c05057812 */ /* 0x000fe200078ec0ff */
[----:B-1----:R-:W-:-:S04]  /*04c0*/  IMAD.WIDE R2, R3, 0x4, R8 ;  /* 0x0000000403027825 */ /* 0x002fc800078e0208 */
[----:B------:R-:W-:-:S05]  /*04d0*/  IMAD.IADD R5, R16, 0x1, R5 ;  /* 0x0000000110057824 */ /* 0x000fca00078e0205 */
[----:B------:R-:W-:Y:S01]  /*04e0*/  LEA R5, R5, UR4, 0x2 ;  /* 0x0000000405057c11 */ /* 0x000fe2000f8e10ff */
[----:B------:R-:W1:Y:S04]  /*04f0*/  LDS.128 R12, [R15] ;  /* 0x000000000f0c7984 */ /* 0x000e680000000c00 */
[----:B-1----:R1:W-:Y:S01]  /*0500*/  @P1 STG.E.128 desc[UR6][R2.64], R12 ;  /* 0x0000000c02001986 */ /* 0x0023e2000c101d06 */
[----:B------:R-:W-:Y:S05]  /*0510*/  @!P0 EXIT ;  /* 0x000000000000894d */ /* 0x000fea0003800000 */
[----:B------:R-:W0:Y:S01]  /*0520*/  LDS.128 R4, [R5+0x800] ;  /* 0x0008000005047984 */ /* 0x000e220000000c00 */
[----:B------:R-:W-:-:S04]  /*0530*/  IMAD R17, R0, 0x80, R17 ;  /* 0x0000008000117824 */ /* 0x000fc800078e0211 */
[----:B------:R-:W-:-:S05]  /*0540*/  IMAD.WIDE R8, R17, 0x4, R8 ;  /* 0x0000000411087825 */ /* 0x000fca00078e0208 */
[----:B0-----:R-:W-:Y:S01]  /*0550*/  STG.E.128 desc[UR6][R8.64], R4 ;  /* 0x0000000408007986 */ /* 0x001fe2000c101d06 */
[----:B------:R-:W-:Y:S05]  /*0560*/  EXIT ;  /* 0x000000000000794d */ /* 0x000fea0003800000 */
.L_x_0:
[----:B------:R-:W-:-:S00]  /*0570*/  BRA `(.L_x_0) ;  /* 0xfffffffc00fc7947 */ /* 0x000fc0000383ffff */
[----:B------:R-:W-:-:S00]  /*0580*/  NOP ;  /* 0x0000000000007918 */ /* 0x000fc00000000000 */
[----:B------:R-:W-:-:S00]  /*0590*/  NOP ;  /* 0x0000000000007918 */ /* 0x000fc00000000000 */
[----:B------:R-:W-:-:S00]  /*05a0*/  NOP ;  /* 0x0000000000007918 */ /* 0x000fc00000000000 */
[----:B------:R-:W-:-:S00]  /*05b0*/  NOP ;  /* 0x0000000000007918 */ /* 0x000fc00000000000 */
[----:B------:R-:W-:-:S00]  /*05c0*/  NOP ;  /* 0x0000000000007918 */ /* 0x000fc00000000000 */
[----:B------:R-:W-:-:S00]  /*05d0*/  NOP ;  /* 0x0000000000007918 */ /* 0x000fc00000000000 */
[----:B------:R-:W-:-:S00]  /*05e0*/  NOP ;  /* 0x0000000000007918 */ /* 0x000fc00000000000 */
[----:B------:R-:W-:-:S00]  /*05f0*/  NOP ;  /* 0x0000000000007918 */ /* 0x000fc00000000000 */
.L_x_1:


//--------------------- .nv.shared.triton_poi_fused_view_17 --------------------------
	.section	.nv.shared.triton_poi_fused_view_17,"aw",@nobits
	.sectionflags	@""
	.align	16
	.zero		1024


//--------------------- .nv.constant0.triton_poi_fused_view_17 --------------------------
	.section	.nv.constant0.triton_poi_fused_view_17,"a",@progbits
	.sectionflags	@""
	.align	4
.nv.constant0.triton_poi_fused_view_17:
	.zero		552
